//
// Generated by NVIDIA NVVM Compiler
//
// Compiler Build ID: CL-36424714
// Cuda compilation tools, release 13.0, V13.0.88
// Based on NVVM 20.0.0
//

.version 9.0
.target sm_100
.address_size 64

	// .globl	_Z11test_kernelPi

.visible .entry _Z11test_kernelPi(
	.param .u64 .ptr .align 1 _Z11test_kernelPi_param_0
)
{
	.reg .b32 	%r<3>;
	.reg .b64 	%rd<5>;

	ld.param.u64 	%rd1, [_Z11test_kernelPi_param_0];
	cvta.to.global.u64 	%rd2, %rd1;
	mov.u32 	%r1, %tid.x;
	mul.wide.u32 	%rd3, %r1, 4;
	add.s64 	%rd4, %rd2, %rd3;
	mov.b32 	%r2, 7;
	st.global.u32 	[%rd4], %r2;
	ret;

}


// ===== COMPILED SASS (sm_100) =====

	.target	sm_100

	.elftype	@"ET_EXEC"


//--------------------- .note.nv.tkinfo           --------------------------
	.section	.note.nv.tkinfo,"",@"SHT_NOTE"
	.sectionflags	@"SHF_NOTE_NV_TKINFO"
	.tkinfo
        /*0018*/ 	.word	0x00000002
        /*0030*/ 	.string	""
        /*0030*/ 	.string	"ptxas"
        /*0030*/ 	.string	"Cuda compilation tools, release 13.0, V13.0.88"
        /*0030*/ 	.string	"Build cuda_13.0.r13.0/compiler.36424714_0"
        /*0030*/ 	.string	"-arch sm_100 -m 64 "



//--------------------- .note.nv.cuinfo           --------------------------
	.section	.note.nv.cuinfo,"",@"SHT_NOTE"
	.sectionflags	@"SHF_NOTE_NV_CUINFO"
        /*0018*/ 	.short	0x0002
        /*001a*/ 	.short	0x0064
        /*001c*/ 	.short	0x0082
	.zero		2


//--------------------- .nv.info                  --------------------------
	.section	.nv.info,"",@"SHT_CUDA_INFO"
	.align	4


	//----- nvinfo : EIATTR_REGCOUNT
	.align		4
        /*0000*/ 	.byte	0x04, 0x2f
        /*0002*/ 	.short	(.L_1 - .L_0)
	.align		4
.L_0:
        /*0004*/ 	.word	index@(_Z11test_kernelPi)
        /*0008*/ 	.word	0x0000000a


	//----- nvinfo : EIATTR_FRAME_SIZE
	.align		4
.L_1:
        /*000c*/ 	.byte	0x04, 0x11
        /*000e*/ 	.short	(.L_3 - .L_2)
	.align		4
.L_2:
        /*0010*/ 	.word	index@(_Z11test_kernelPi)
        /*0014*/ 	.word	0x00000000


	//----- nvinfo : EIATTR_MIN_STACK_SIZE
	.align		4
.L_3:
        /*0018*/ 	.byte	0x04, 0x12
        /*001a*/ 	.short	(.L_5 - .L_4)
	.align		4
.L_4:
        /*001c*/ 	.word	index@(_Z11test_kernelPi)
        /*0020*/ 	.word	0x00000000
.L_5:


//--------------------- .nv.compat                --------------------------
	.section	.nv.compat,"",@"SHT_CUDA_COMPAT_INFO"
	.align	4
        /*0000*/ 	.byte	0x02, 0x09, 0x00, 0x00, 0x02, 0x02, 0x01, 0x00, 0x02, 0x05, 0x05, 0x00, 0x03, 0x07, 0x01, 0x01
        /*0010*/ 	.byte	0x02, 0x03, 0x00, 0x00, 0x02, 0x06, 0x01, 0x00, 0x04, 0x0b, 0x08, 0x00, 0x09, 0x00, 0x00, 0x00
        /*0020*/ 	.byte	0x00, 0x00, 0x00, 0x00


//--------------------- .nv.info._Z11test_kernelPi --------------------------
	.section	.nv.info._Z11test_kernelPi,"",@"SHT_CUDA_INFO"
	.sectionflags	@""
	.align	4


	//----- nvinfo : EIATTR_CUDA_API_VERSION
	.align		4
        /*0000*/ 	.byte	0x04, 0x37
        /*0002*/ 	.short	(.L_7 - .L_6)
.L_6:
        /*0004*/ 	.word	0x00000082


	//----- nvinfo : EIATTR_KPARAM_INFO
	.align		4
.L_7:
        /*0008*/ 	.byte	0x04, 0x17
        /*000a*/ 	.short	(.L_9 - .L_8)
.L_8:
        /*000c*/ 	.word	0x00000000
        /*0010*/ 	.short	0x0000
        /*0012*/ 	.short	0x0000
        /*0014*/ 	.byte	0x00, 0xf5, 0x21, 0x00


	//----- nvinfo : EIATTR_SPARSE_MMA_MASK
	.align		4
.L_9:
        /*0018*/ 	.byte	0x03, 0x50
        /*001a*/ 	.short	0x0000


	//----- nvinfo : EIATTR_MAXREG_COUNT
	.align		4
        /*001c*/ 	.byte	0x03, 0x1b
        /*001e*/ 	.short	0x00ff


	//----- nvinfo : EIATTR_MERCURY_ISA_VERSION
	.align		4
        /*0020*/ 	.byte	0x03, 0x5f
        /*0022*/ 	.short	0x0101


	//----- nvinfo : EIATTR_VRC_CTA_INIT_COUNT
	.align		4
        /*0024*/ 	.byte	0x02, 0x4a
	.zero		1
	.zero		1


	//----- nvinfo : EIATTR_EXIT_INSTR_OFFSETS
	.align		4
        /*0028*/ 	.byte	0x04, 0x1c
        /*002a*/ 	.short	(.L_11 - .L_10)


	//   ....[0]....
.L_10:
        /*002c*/ 	.word	0x00000070


	//----- nvinfo : EIATTR_CBANK_PARAM_SIZE
	.align		4
.L_11:
        /*0030*/ 	.byte	0x03, 0x19
        /*0032*/ 	.short	0x0008


	//----- nvinfo : EIATTR_PARAM_CBANK
	.align		4
        /*0034*/ 	.byte	0x04, 0x0a
        /*0036*/ 	.short	(.L_13 - .L_12)
	.align		4
.L_12:
        /*0038*/ 	.word	index@(.nv.constant0._Z11test_kernelPi)
        /*003c*/ 	.short	0x0380
        /*003e*/ 	.short	0x0008


	//----- nvinfo : EIATTR_SW_WAR
	.align		4
.L_13:
        /*0040*/ 	.byte	0x04, 0x36
        /*0042*/ 	.short	(.L_15 - .L_14)
.L_14:
        /*0044*/ 	.word	0x00000008
.L_15:


//--------------------- .nv.callgraph             --------------------------
	.section	.nv.callgraph,"",@"SHT_CUDA_CALLGRAPH"
	.align	4
	.sectionentsize	8
	.align		4
        /*0000*/ 	.word	0x00000000
	.align		4
        /*0004*/ 	.word	0xffffffff
	.align		4
        /*0008*/ 	.word	0x00000000
	.align		4
        /*000c*/ 	.word	0xfffffffe
	.align		4
        /*0010*/ 	.word	0x00000000
	.align		4
        /*0014*/ 	.word	0xfffffffd
	.align		4
        /*0018*/ 	.word	0x00000000
	.align		4
        /*001c*/ 	.word	0xfffffffc


//--------------------- .text._Z11test_kernelPi   --------------------------
	.section	.text._Z11test_kernelPi,"ax",@progbits
	.align	128
        .global         _Z11test_kernelPi
        .type           _Z11test_kernelPi,@function
        .size           _Z11test_kernelPi,(.L_x_1 - _Z11test_kernelPi)
        .other          _Z11test_kernelPi,@"STO_CUDA_ENTRY STV_DEFAULT"
_Z11test_kernelPi:
.text._Z11test_kernelPi:
[----:B------:R-:W-:Y:S01]  /*0000*/  LDC R1, c[0x0][0x37c] ;  /* 0x0000df00ff017b82 */ /* 0x000fe20000000800 */
[----:B------:R-:W0:Y:S07]  /*0010*/  S2R R5, SR_TID.X ;  /* 0x0000000000057919 */ /* 0x000e2e0000002100 */
[----:B------:R-:W0:Y:S01]  /*0020*/  LDC.64 R2, c[0x0][0x380] ;  /* 0x0000e000ff027b82 */ /* 0x000e220000000a00 */
[----:B------:R-:W1:Y:S01]  /*0030*/  LDCU.64 UR4, c[0x0][0x358] ;  /* 0x00006b00ff0477ac */ /* 0x000e620008000a00 */
[----:B------:R-:W-:-:S02]  /*0040*/  HFMA2 R7, -RZ, RZ, 0, 4.17232513427734375e-07 ;  /* 0x00000007ff077431 */ /* 0x000fc400000001ff */
[----:B0-----:R-:W-:-:S05]  /*0050*/  IMAD.WIDE.U32 R2, R5, 0x4, R2 ;  /* 0x0000000405027825 */ /* 0x001fca00078e0002 */
[----:B-1----:R-:W-:Y:S01]  /*0060*/  STG.E desc[UR4][R2.64], R7 ;  /* 0x0000000702007986 */ /* 0x002fe2000c101904 */
[----:B------:R-:W-:Y:S05]  /*0070*/  EXIT ;  /* 0x000000000000794d */ /* 0x000fea0003800000 */
.L_x_0:
[----:B------:R-:W-:-:S00]  /*0080*/  BRA `(.L_x_0) ;  /* 0xfffffffc00fc7947 */ /* 0x000fc0000383ffff */
[----:B------:R-:W-:-:S00]  /*0090*/  NOP ;  /* 0x0000000000007918 */ /* 0x000fc00000000000 */
        /* <DEDUP_REMOVED lines=14> */
.L_x_1:


//--------------------- .nv.shared.reserved.0     --------------------------
	.section	.nv.shared.reserved.0,"aw",@nobits
	.weak		__nv_reservedSMEM_offset_0_alias
	.size		__nv_reservedSMEM_offset_0_alias, 0, 64
	.other		__nv_reservedSMEM_offset_0_alias,@"STO_CUDA_RESERVED_SHARED STV_DEFAULT"
__nv_reservedSMEM_offset_0_alias:
	.zero		0
	.zero		64


//--------------------- .nv.constant0._Z11test_kernelPi --------------------------
	.section	.nv.constant0._Z11test_kernelPi,"a",@progbits
	.sectionflags	@""
	.align	4
.nv.constant0._Z11test_kernelPi:
	.zero		904


//--------------------- SYMBOLS --------------------------

	.type		.nv.reservedSmem.offset0,@object
	.size		.nv.reservedSmem.offset0,0x4
